//
// Generated by NVIDIA NVVM Compiler
//
// Compiler Build ID: CL-36424714
// Cuda compilation tools, release 13.0, V13.0.88
// Based on NVVM 20.0.0
//

.version 9.0
.target sm_100
.address_size 64

	// .globl	_Z5notesiiPfS_S_

.visible .entry _Z5notesiiPfS_S_(
	.param .u32 _Z5notesiiPfS_S__param_0,
	.param .u32 _Z5notesiiPfS_S__param_1,
	.param .u64 .ptr .align 1 _Z5notesiiPfS_S__param_2,
	.param .u64 .ptr .align 1 _Z5notesiiPfS_S__param_3,
	.param .u64 .ptr .align 1 _Z5notesiiPfS_S__param_4
)
{


	ret;

}


// ===== COMPILED SASS (sm_100) =====

	.target	sm_100

	.elftype	@"ET_EXEC"


//--------------------- .note.nv.tkinfo           --------------------------
	.section	.note.nv.tkinfo,"",@"SHT_NOTE"
	.sectionflags	@"SHF_NOTE_NV_TKINFO"
	.tkinfo
        /*0018*/ 	.word	0x00000002
        /*0030*/ 	.string	""
        /*0030*/ 	.string	"ptxas"
        /*0030*/ 	.string	"Cuda compilation tools, release 13.0, V13.0.88"
        /*0030*/ 	.string	"Build cuda_13.0.r13.0/compiler.36424714_0"
        /*0030*/ 	.string	"-arch sm_100 -m 64 "



//--------------------- .note.nv.cuinfo           --------------------------
	.section	.note.nv.cuinfo,"",@"SHT_NOTE"
	.sectionflags	@"SHF_NOTE_NV_CUINFO"
        /*0018*/ 	.short	0x0002
        /*001a*/ 	.short	0x0064
        /*001c*/ 	.short	0x0082
	.zero		2


//--------------------- .nv.info                  --------------------------
	.section	.nv.info,"",@"SHT_CUDA_INFO"
	.align	4


	//----- nvinfo : EIATTR_REGCOUNT
	.align		4
        /*0000*/ 	.byte	0x04, 0x2f
        /*0002*/ 	.short	(.L_1 - .L_0)
	.align		4
.L_0:
        /*0004*/ 	.word	index@(_Z5notesiiPfS_S_)
        /*0008*/ 	.word	0x00000004


	//----- nvinfo : EIATTR_FRAME_SIZE
	.align		4
.L_1:
        /*000c*/ 	.byte	0x04, 0x11
        /*000e*/ 	.short	(.L_3 - .L_2)
	.align		4
.L_2:
        /*0010*/ 	.word	index@(_Z5notesiiPfS_S_)
        /*0014*/ 	.word	0x00000000


	//----- nvinfo : EIATTR_MIN_STACK_SIZE
	.align		4
.L_3:
        /*0018*/ 	.byte	0x04, 0x12
        /*001a*/ 	.short	(.L_5 - .L_4)
	.align		4
.L_4:
        /*001c*/ 	.word	index@(_Z5notesiiPfS_S_)
        /*0020*/ 	.word	0x00000000
.L_5:


//--------------------- .nv.compat                --------------------------
	.section	.nv.compat,"",@"SHT_CUDA_COMPAT_INFO"
	.align	4
        /*0000*/ 	.byte	0x02, 0x09, 0x00, 0x00, 0x02, 0x02, 0x01, 0x00, 0x02, 0x05, 0x05, 0x00, 0x03, 0x07, 0x01, 0x01
        /*0010*/ 	.byte	0x02, 0x03, 0x00, 0x00, 0x02, 0x06, 0x01, 0x00, 0x04, 0x0b, 0x08, 0x00, 0x09, 0x00, 0x00, 0x00
        /*0020*/ 	.byte	0x00, 0x00, 0x00, 0x00


//--------------------- .nv.info._Z5notesiiPfS_S_ --------------------------
	.section	.nv.info._Z5notesiiPfS_S_,"",@"SHT_CUDA_INFO"
	.sectionflags	@""
	.align	4


	//----- nvinfo : EIATTR_CUDA_API_VERSION
	.align		4
        /*0000*/ 	.byte	0x04, 0x37
        /*0002*/ 	.short	(.L_7 - .L_6)
.L_6:
        /*0004*/ 	.word	0x00000082


	//----- nvinfo : EIATTR_KPARAM_INFO
	.align		4
.L_7:
        /*0008*/ 	.byte	0x04, 0x17
        /*000a*/ 	.short	(.L_9 - .L_8)
.L_8:
        /*000c*/ 	.word	0x00000000
        /*0010*/ 	.short	0x0004
        /*0012*/ 	.short	0x0018
        /*0014*/ 	.byte	0x00, 0xf5, 0x21, 0x00


	//----- nvinfo : EIATTR_KPARAM_INFO
	.align		4
.L_9:
        /*0018*/ 	.byte	0x04, 0x17
        /*001a*/ 	.short	(.L_11 - .L_10)
.L_10:
        /*001c*/ 	.word	0x00000000
        /*0020*/ 	.short	0x0003
        /*0022*/ 	.short	0x0010
        /*0024*/ 	.byte	0x00, 0xf5, 0x21, 0x00


	//----- nvinfo : EIATTR_KPARAM_INFO
	.align		4
.L_11:
        /*0028*/ 	.byte	0x04, 0x17
        /*002a*/ 	.short	(.L_13 - .L_12)
.L_12:
        /*002c*/ 	.word	0x00000000
        /*0030*/ 	.short	0x0002
        /*0032*/ 	.short	0x0008
        /*0034*/ 	.byte	0x00, 0xf5, 0x21, 0x00


	//----- nvinfo : EIATTR_KPARAM_INFO
	.align		4
.L_13:
        /*0038*/ 	.byte	0x04, 0x17
        /*003a*/ 	.short	(.L_15 - .L_14)
.L_14:
        /*003c*/ 	.word	0x00000000
        /*0040*/ 	.short	0x0001
        /*0042*/ 	.short	0x0004
        /*0044*/ 	.byte	0x00, 0xf0, 0x11, 0x00


	//----- nvinfo : EIATTR_KPARAM_INFO
	.align		4
.L_15:
        /*0048*/ 	.byte	0x04, 0x17
        /*004a*/ 	.short	(.L_17 - .L_16)
.L_16:
        /*004c*/ 	.word	0x00000000
        /*0050*/ 	.short	0x0000
        /*0052*/ 	.short	0x0000
        /*0054*/ 	.byte	0x00, 0xf0, 0x11, 0x00


	//----- nvinfo : EIATTR_SPARSE_MMA_MASK
	.align		4
.L_17:
        /*0058*/ 	.byte	0x03, 0x50
        /*005a*/ 	.short	0x0000


	//----- nvinfo : EIATTR_MAXREG_COUNT
	.align		4
        /*005c*/ 	.byte	0x03, 0x1b
        /*005e*/ 	.short	0x00ff


	//----- nvinfo : EIATTR_MERCURY_ISA_VERSION
	.align		4
        /*0060*/ 	.byte	0x03, 0x5f
        /*0062*/ 	.short	0x0101


	//----- nvinfo : EIATTR_VRC_CTA_INIT_COUNT
	.align		4
        /*0064*/ 	.byte	0x02, 0x4a
	.zero		1
	.zero		1


	//----- nvinfo : EIATTR_EXIT_INSTR_OFFSETS
	.align		4
        /*0068*/ 	.byte	0x04, 0x1c
        /*006a*/ 	.short	(.L_19 - .L_18)


	//   ....[0]....
.L_18:
        /*006c*/ 	.word	0x00000010


	//----- nvinfo : EIATTR_CBANK_PARAM_SIZE
	.align		4
.L_19:
        /*0070*/ 	.byte	0x03, 0x19
        /*0072*/ 	.short	0x0020


	//----- nvinfo : EIATTR_PARAM_CBANK
	.align		4
        /*0074*/ 	.byte	0x04, 0x0a
        /*0076*/ 	.short	(.L_21 - .L_20)
	.align		4
.L_20:
        /*0078*/ 	.word	index@(.nv.constant0._Z5notesiiPfS_S_)
        /*007c*/ 	.short	0x0380
        /*007e*/ 	.short	0x0020


	//----- nvinfo : EIATTR_SW_WAR
	.align		4
.L_21:
        /*0080*/ 	.byte	0x04, 0x36
        /*0082*/ 	.short	(.L_23 - .L_22)
.L_22:
        /*0084*/ 	.word	0x00000008
.L_23:


//--------------------- .nv.callgraph             --------------------------
	.section	.nv.callgraph,"",@"SHT_CUDA_CALLGRAPH"
	.align	4
	.sectionentsize	8
	.align		4
        /*0000*/ 	.word	0x00000000
	.align		4
        /*0004*/ 	.word	0xffffffff
	.align		4
        /*0008*/ 	.word	0x00000000
	.align		4
        /*000c*/ 	.word	0xfffffffe
	.align		4
        /*0010*/ 	.word	0x00000000
	.align		4
        /*0014*/ 	.word	0xfffffffd
	.align		4
        /*0018*/ 	.word	0x00000000
	.align		4
        /*001c*/ 	.word	0xfffffffc


//--------------------- .text._Z5notesiiPfS_S_    --------------------------
	.section	.text._Z5notesiiPfS_S_,"ax",@progbits
	.align	128
        .global         _Z5notesiiPfS_S_
        .type           _Z5notesiiPfS_S_,@function
        .size           _Z5notesiiPfS_S_,(.L_x_1 - _Z5notesiiPfS_S_)
        .other          _Z5notesiiPfS_S_,@"STO_CUDA_ENTRY STV_DEFAULT"
_Z5notesiiPfS_S_:
.text._Z5notesiiPfS_S_:
[----:B------:R-:W-:Y:S01]  /*0000*/  LDC R1, c[0x0][0x37c] ;  /* 0x0000df00ff017b82 */ /* 0x000fe20000000800 */
[----:B------:R-:W-:Y:S05]  /*0010*/  EXIT ;  /* 0x000000000000794d */ /* 0x000fea0003800000 */
.L_x_0:
[----:B------:R-:W-:-:S00]  /*0020*/  BRA `(.L_x_0) ;  /* 0xfffffffc00fc7947 */ /* 0x000fc0000383ffff */
[----:B------:R-:W-:-:S00]  /*0030*/  NOP ;  /* 0x0000000000007918 */ /* 0x000fc00000000000 */
        /* <DEDUP_REMOVED lines=12> */
.L_x_1:


//--------------------- .nv.shared.reserved.0     --------------------------
	.section	.nv.shared.reserved.0,"aw",@nobits
	.weak		__nv_reservedSMEM_offset_0_alias
	.size		__nv_reservedSMEM_offset_0_alias, 0, 64
	.other		__nv_reservedSMEM_offset_0_alias,@"STO_CUDA_RESERVED_SHARED STV_DEFAULT"
__nv_reservedSMEM_offset_0_alias:
	.zero		0
	.zero		64


//--------------------- .nv.constant0._Z5notesiiPfS_S_ --------------------------
	.section	.nv.constant0._Z5notesiiPfS_S_,"a",@progbits
	.sectionflags	@""
	.align	4
.nv.constant0._Z5notesiiPfS_S_:
	.zero		928


//--------------------- SYMBOLS --------------------------

	.type		.nv.reservedSmem.offset0,@object
	.size		.nv.reservedSmem.offset0,0x4
